//
// Generated by NVIDIA NVVM Compiler
//
// Compiler Build ID: CL-36424714
// Cuda compilation tools, release 13.0, V13.0.88
// Based on NVVM 20.0.0
//

.version 9.0
.target sm_100
.address_size 64

	// .globl	_Z26filtro_mediana_kernel_v4_2PhS_iiif
.extern .shared .align 16 .b8 sharedMem[];

.visible .entry _Z26filtro_mediana_kernel_v4_2PhS_iiif(
	.param .u64 .ptr .align 1 _Z26filtro_mediana_kernel_v4_2PhS_iiif_param_0,
	.param .u64 .ptr .align 1 _Z26filtro_mediana_kernel_v4_2PhS_iiif_param_1,
	.param .u32 _Z26filtro_mediana_kernel_v4_2PhS_iiif_param_2,
	.param .u32 _Z26filtro_mediana_kernel_v4_2PhS_iiif_param_3,
	.param .u32 _Z26filtro_mediana_kernel_v4_2PhS_iiif_param_4,
	.param .f32 _Z26filtro_mediana_kernel_v4_2PhS_iiif_param_5
)
{
	.local .align 16 .b8 	__local_depot0[256];
	.reg .b64 	%SP;
	.reg .b64 	%SPL;
	.reg .pred 	%p<98>;
	.reg .b16 	%rs<48>;
	.reg .b32 	%r<80>;
	.reg .b64 	%rd<52>;

	mov.u64 	%SPL, __local_depot0;
	ld.param.u64 	%rd6, [_Z26filtro_mediana_kernel_v4_2PhS_iiif_param_0];
	ld.param.u32 	%r42, [_Z26filtro_mediana_kernel_v4_2PhS_iiif_param_2];
	ld.param.u32 	%r45, [_Z26filtro_mediana_kernel_v4_2PhS_iiif_param_3];
	ld.param.u32 	%r44, [_Z26filtro_mediana_kernel_v4_2PhS_iiif_param_4];
	cvta.to.global.u64 	%rd1, %rd6;
	add.u64 	%rd2, %SPL, 0;
	mov.u32 	%r46, %ctaid.x;
	mov.u32 	%r1, %ntid.x;
	mul.lo.s32 	%r2, %r46, %r1;
	mov.u32 	%r3, %tid.x;
	add.s32 	%r4, %r2, %r3;
	mov.u32 	%r47, %ctaid.y;
	mov.u32 	%r5, %ntid.y;
	mul.lo.s32 	%r6, %r47, %r5;
	mov.u32 	%r7, %tid.y;
	add.s32 	%r48, %r6, %r7;
	setp.ge.s32 	%p3, %r4, %r42;
	setp.ge.s32 	%p4, %r48, %r45;
	or.pred  	%p5, %p3, %p4;
	@%p5 bra 	$L__BB0_47;
	shr.u32 	%r49, %r44, 31;
	add.s32 	%r50, %r44, %r49;
	shr.s32 	%r9, %r50, 1;
	neg.s32 	%r11, %r9;
	mad.lo.s32 	%r51, %r7, %r1, %r3;
	mad.lo.s32 	%r10, %r42, %r48, %r4;
	cvt.s64.s32 	%rd8, %r10;
	add.s64 	%rd9, %rd1, %rd8;
	ld.global.u8 	%rs1, [%rd9];
	mov.u32 	%r52, sharedMem;
	add.s32 	%r53, %r52, %r51;
	st.shared.u8 	[%r53], %rs1;
	bar.sync 	0;
	mov.b32 	%r54, 0;
	st.local.v4.b32 	[%rd2], {%r54, %r54, %r54, %r54};
	st.local.v4.b32 	[%rd2+16], {%r54, %r54, %r54, %r54};
	st.local.v4.b32 	[%rd2+32], {%r54, %r54, %r54, %r54};
	st.local.v4.b32 	[%rd2+48], {%r54, %r54, %r54, %r54};
	st.local.v4.b32 	[%rd2+64], {%r54, %r54, %r54, %r54};
	st.local.v4.b32 	[%rd2+80], {%r54, %r54, %r54, %r54};
	st.local.v4.b32 	[%rd2+96], {%r54, %r54, %r54, %r54};
	st.local.v4.b32 	[%rd2+112], {%r54, %r54, %r54, %r54};
	st.local.v4.b32 	[%rd2+128], {%r54, %r54, %r54, %r54};
	st.local.v4.b32 	[%rd2+144], {%r54, %r54, %r54, %r54};
	st.local.v4.b32 	[%rd2+160], {%r54, %r54, %r54, %r54};
	st.local.v4.b32 	[%rd2+176], {%r54, %r54, %r54, %r54};
	st.local.v4.b32 	[%rd2+192], {%r54, %r54, %r54, %r54};
	st.local.v4.b32 	[%rd2+208], {%r54, %r54, %r54, %r54};
	st.local.v4.b32 	[%rd2+224], {%r54, %r54, %r54, %r54};
	st.local.v4.b32 	[%rd2+240], {%r54, %r54, %r54, %r54};
	setp.lt.s32 	%p6, %r44, -1;
	@%p6 bra 	$L__BB0_44;
	add.s32 	%r12, %r2, %r1;
	add.s32 	%r13, %r6, %r5;
	abs.s32 	%r14, %r9;
	add.s32 	%r15, %r9, %r14;
	and.b32  	%r16, %r15, 3;
	sub.s32 	%r17, %r4, %r9;
	sub.s32 	%r18, 1, %r9;
	add.s32 	%r19, %r18, %r4;
	setp.ge.s32 	%p7, %r19, %r2;
	setp.lt.u32 	%p8, %r19, %r12;
	and.pred  	%p1, %p7, %p8;
	add.s32 	%r20, %r19, 1;
	setp.ge.s32 	%p9, %r20, %r2;
	setp.lt.u32 	%p10, %r20, %r12;
	and.pred  	%p2, %p9, %p10;
	sub.s32 	%r21, 3, %r9;
	mov.u32 	%r75, %r11;
$L__BB0_3:
	setp.eq.s32 	%p11, %r16, 3;
	add.s32 	%r23, %r75, %r48;
	mul.lo.s32 	%r24, %r23, %r42;
	add.s32 	%r55, %r75, %r7;
	mad.lo.s32 	%r25, %r55, %r1, %r3;
	mov.u32 	%r76, %r11;
	@%p11 bra 	$L__BB0_21;
	setp.lt.s32 	%p12, %r23, %r45;
	setp.lt.s32 	%p13, %r17, %r42;
	or.b32  	%r56, %r17, %r23;
	setp.gt.s32 	%p14, %r56, -1;
	and.pred  	%p15, %p13, %p12;
	and.pred  	%p16, %p15, %p14;
	sub.s32 	%r57, %r25, %r9;
	mov.u32 	%r58, sharedMem;
	add.s32 	%r26, %r58, %r57;
	@%p16 bra 	$L__BB0_6;
	ld.local.u8 	%rs2, [%rd2];
	add.s16 	%rs3, %rs2, 1;
	st.local.u8 	[%rd2], %rs3;
	bra.uni 	$L__BB0_9;
$L__BB0_6:
	setp.lt.u32 	%p17, %r23, %r13;
	setp.ge.s32 	%p18, %r23, %r6;
	setp.ge.s32 	%p19, %r17, %r2;
	setp.lt.u32 	%p20, %r17, %r12;
	and.pred  	%p21, %p19, %p18;
	and.pred  	%p22, %p21, %p20;
	and.pred  	%p23, %p22, %p17;
	@%p23 bra 	$L__BB0_8;
	add.s32 	%r59, %r17, %r24;
	cvt.s64.s32 	%rd10, %r59;
	add.s64 	%rd11, %rd1, %rd10;
	ld.global.u8 	%rd12, [%rd11];
	add.s64 	%rd13, %rd2, %rd12;
	ld.local.u8 	%rs4, [%rd13];
	add.s16 	%rs5, %rs4, 1;
	st.local.u8 	[%rd13], %rs5;
	bra.uni 	$L__BB0_9;
$L__BB0_8:
	ld.shared.u8 	%rd14, [%r26];
	add.s64 	%rd15, %rd2, %rd14;
	ld.local.u8 	%rs6, [%rd15];
	add.s16 	%rs7, %rs6, 1;
	st.local.u8 	[%rd15], %rs7;
$L__BB0_9:
	setp.eq.s32 	%p24, %r16, 0;
	mov.u32 	%r76, %r18;
	@%p24 bra 	$L__BB0_21;
	setp.lt.s32 	%p25, %r23, %r45;
	setp.lt.s32 	%p26, %r19, %r42;
	or.b32  	%r60, %r19, %r23;
	setp.gt.s32 	%p27, %r60, -1;
	and.pred  	%p28, %p26, %p25;
	and.pred  	%p29, %p28, %p27;
	cvt.s64.s32 	%rd16, %r4;
	cvt.s64.s32 	%rd17, %r11;
	cvt.s64.s32 	%rd18, %r24;
	add.s64 	%rd19, %rd17, %rd16;
	add.s64 	%rd20, %rd19, %rd18;
	add.s64 	%rd3, %rd1, %rd20;
	@%p29 bra 	$L__BB0_12;
	ld.local.u8 	%rs8, [%rd2];
	add.s16 	%rs9, %rs8, 1;
	st.local.u8 	[%rd2], %rs9;
	bra.uni 	$L__BB0_15;
$L__BB0_12:
	setp.lt.u32 	%p30, %r23, %r13;
	setp.ge.s32 	%p31, %r23, %r6;
	and.pred  	%p32, %p1, %p31;
	and.pred  	%p33, %p32, %p30;
	@%p33 bra 	$L__BB0_14;
	ld.global.u8 	%rd21, [%rd3+1];
	add.s64 	%rd22, %rd2, %rd21;
	ld.local.u8 	%rs10, [%rd22];
	add.s16 	%rs11, %rs10, 1;
	st.local.u8 	[%rd22], %rs11;
	bra.uni 	$L__BB0_15;
$L__BB0_14:
	ld.shared.u8 	%rd23, [%r26+1];
	add.s64 	%rd24, %rd2, %rd23;
	ld.local.u8 	%rs12, [%rd24];
	add.s16 	%rs13, %rs12, 1;
	st.local.u8 	[%rd24], %rs13;
$L__BB0_15:
	sub.s32 	%r76, 2, %r9;
	setp.eq.s32 	%p34, %r16, 1;
	@%p34 bra 	$L__BB0_21;
	setp.lt.s32 	%p36, %r20, %r42;
	or.b32  	%r61, %r20, %r23;
	setp.gt.s32 	%p37, %r61, -1;
	and.pred  	%p38, %p36, %p25;
	and.pred  	%p39, %p38, %p37;
	@%p39 bra 	$L__BB0_18;
	ld.local.u8 	%rs14, [%rd2];
	add.s16 	%rs15, %rs14, 1;
	st.local.u8 	[%rd2], %rs15;
	mov.u32 	%r76, %r21;
	bra.uni 	$L__BB0_21;
$L__BB0_18:
	setp.lt.u32 	%p40, %r23, %r13;
	setp.ge.s32 	%p41, %r23, %r6;
	and.pred  	%p42, %p2, %p41;
	and.pred  	%p43, %p42, %p40;
	@%p43 bra 	$L__BB0_20;
	ld.global.u8 	%rd25, [%rd3+2];
	add.s64 	%rd26, %rd2, %rd25;
	ld.local.u8 	%rs16, [%rd26];
	add.s16 	%rs17, %rs16, 1;
	st.local.u8 	[%rd26], %rs17;
	mov.u32 	%r76, %r21;
	bra.uni 	$L__BB0_21;
$L__BB0_20:
	ld.shared.u8 	%rd27, [%r26+2];
	add.s64 	%rd28, %rd2, %rd27;
	ld.local.u8 	%rs18, [%rd28];
	add.s16 	%rs19, %rs18, 1;
	st.local.u8 	[%rd28], %rs19;
	mov.u32 	%r76, %r21;
$L__BB0_21:
	setp.lt.u32 	%p44, %r15, 3;
	@%p44 bra 	$L__BB0_43;
$L__BB0_22:
	mov.u32 	%r30, %r76;
	setp.ge.s32 	%p45, %r23, %r45;
	add.s32 	%r31, %r30, %r4;
	or.b32  	%r62, %r31, %r23;
	setp.lt.s32 	%p46, %r62, 0;
	setp.ge.s32 	%p47, %r31, %r42;
	or.pred  	%p48, %p47, %p45;
	add.s32 	%r63, %r25, %r30;
	mov.u32 	%r64, sharedMem;
	add.s32 	%r32, %r64, %r63;
	add.s32 	%r65, %r31, %r24;
	cvt.s64.s32 	%rd29, %r65;
	add.s64 	%rd4, %rd1, %rd29;
	or.pred  	%p49, %p48, %p46;
	@%p49 bra 	$L__BB0_26;
	setp.ge.u32 	%p50, %r23, %r13;
	setp.lt.s32 	%p51, %r23, %r6;
	setp.lt.s32 	%p52, %r31, %r2;
	setp.ge.u32 	%p53, %r31, %r12;
	or.pred  	%p54, %p52, %p51;
	or.pred  	%p55, %p54, %p53;
	or.pred  	%p56, %p55, %p50;
	@%p56 bra 	$L__BB0_25;
	ld.shared.u8 	%rd32, [%r32];
	add.s64 	%rd33, %rd2, %rd32;
	ld.local.u8 	%rs24, [%rd33];
	add.s16 	%rs25, %rs24, 1;
	st.local.u8 	[%rd33], %rs25;
	bra.uni 	$L__BB0_27;
$L__BB0_25:
	ld.global.u8 	%rd30, [%rd4];
	add.s64 	%rd31, %rd2, %rd30;
	ld.local.u8 	%rs22, [%rd31];
	add.s16 	%rs23, %rs22, 1;
	st.local.u8 	[%rd31], %rs23;
	bra.uni 	$L__BB0_27;
$L__BB0_26:
	ld.local.u8 	%rs20, [%rd2];
	add.s16 	%rs21, %rs20, 1;
	st.local.u8 	[%rd2], %rs21;
$L__BB0_27:
	setp.lt.s32 	%p57, %r23, %r45;
	add.s32 	%r33, %r31, 1;
	or.b32  	%r66, %r33, %r23;
	setp.gt.s32 	%p58, %r66, -1;
	setp.lt.s32 	%p59, %r33, %r42;
	and.pred  	%p60, %p59, %p57;
	and.pred  	%p61, %p60, %p58;
	@%p61 bra 	$L__BB0_29;
	ld.local.u8 	%rs26, [%rd2];
	add.s16 	%rs27, %rs26, 1;
	st.local.u8 	[%rd2], %rs27;
	bra.uni 	$L__BB0_32;
$L__BB0_29:
	setp.lt.u32 	%p62, %r23, %r13;
	setp.ge.s32 	%p63, %r23, %r6;
	setp.ge.s32 	%p64, %r33, %r2;
	setp.lt.u32 	%p65, %r33, %r12;
	and.pred  	%p66, %p64, %p63;
	and.pred  	%p67, %p66, %p65;
	and.pred  	%p68, %p67, %p62;
	@%p68 bra 	$L__BB0_31;
	ld.global.u8 	%rd34, [%rd4+1];
	add.s64 	%rd35, %rd2, %rd34;
	ld.local.u8 	%rs28, [%rd35];
	add.s16 	%rs29, %rs28, 1;
	st.local.u8 	[%rd35], %rs29;
	bra.uni 	$L__BB0_32;
$L__BB0_31:
	ld.shared.u8 	%rd36, [%r32+1];
	add.s64 	%rd37, %rd2, %rd36;
	ld.local.u8 	%rs30, [%rd37];
	add.s16 	%rs31, %rs30, 1;
	st.local.u8 	[%rd37], %rs31;
$L__BB0_32:
	setp.lt.s32 	%p69, %r23, %r45;
	add.s32 	%r34, %r31, 2;
	or.b32  	%r67, %r34, %r23;
	setp.gt.s32 	%p70, %r67, -1;
	setp.lt.s32 	%p71, %r34, %r42;
	and.pred  	%p72, %p71, %p69;
	and.pred  	%p73, %p72, %p70;
	@%p73 bra 	$L__BB0_34;
	ld.local.u8 	%rs32, [%rd2];
	add.s16 	%rs33, %rs32, 1;
	st.local.u8 	[%rd2], %rs33;
	bra.uni 	$L__BB0_37;
$L__BB0_34:
	setp.lt.u32 	%p74, %r23, %r13;
	setp.ge.s32 	%p75, %r23, %r6;
	setp.ge.s32 	%p76, %r34, %r2;
	setp.lt.u32 	%p77, %r34, %r12;
	and.pred  	%p78, %p76, %p75;
	and.pred  	%p79, %p78, %p77;
	and.pred  	%p80, %p79, %p74;
	@%p80 bra 	$L__BB0_36;
	ld.global.u8 	%rd38, [%rd4+2];
	add.s64 	%rd39, %rd2, %rd38;
	ld.local.u8 	%rs34, [%rd39];
	add.s16 	%rs35, %rs34, 1;
	st.local.u8 	[%rd39], %rs35;
	bra.uni 	$L__BB0_37;
$L__BB0_36:
	ld.shared.u8 	%rd40, [%r32+2];
	add.s64 	%rd41, %rd2, %rd40;
	ld.local.u8 	%rs36, [%rd41];
	add.s16 	%rs37, %rs36, 1;
	st.local.u8 	[%rd41], %rs37;
$L__BB0_37:
	setp.lt.s32 	%p81, %r23, %r45;
	add.s32 	%r35, %r31, 3;
	or.b32  	%r68, %r35, %r23;
	setp.gt.s32 	%p82, %r68, -1;
	setp.lt.s32 	%p83, %r35, %r42;
	and.pred  	%p84, %p83, %p81;
	and.pred  	%p85, %p84, %p82;
	@%p85 bra 	$L__BB0_39;
	ld.local.u8 	%rs38, [%rd2];
	add.s16 	%rs39, %rs38, 1;
	st.local.u8 	[%rd2], %rs39;
	bra.uni 	$L__BB0_42;
$L__BB0_39:
	setp.lt.u32 	%p86, %r23, %r13;
	setp.ge.s32 	%p87, %r23, %r6;
	setp.ge.s32 	%p88, %r35, %r2;
	setp.lt.u32 	%p89, %r35, %r12;
	and.pred  	%p90, %p88, %p87;
	and.pred  	%p91, %p90, %p89;
	and.pred  	%p92, %p91, %p86;
	@%p92 bra 	$L__BB0_41;
	ld.global.u8 	%rd42, [%rd4+3];
	add.s64 	%rd43, %rd2, %rd42;
	ld.local.u8 	%rs40, [%rd43];
	add.s16 	%rs41, %rs40, 1;
	st.local.u8 	[%rd43], %rs41;
	bra.uni 	$L__BB0_42;
$L__BB0_41:
	ld.shared.u8 	%rd44, [%r32+3];
	add.s64 	%rd45, %rd2, %rd44;
	ld.local.u8 	%rs42, [%rd45];
	add.s16 	%rs43, %rs42, 1;
	st.local.u8 	[%rd45], %rs43;
$L__BB0_42:
	add.s32 	%r76, %r30, 4;
	add.s32 	%r69, %r30, 3;
	setp.ne.s32 	%p93, %r69, %r14;
	@%p93 bra 	$L__BB0_22;
$L__BB0_43:
	add.s32 	%r37, %r75, 1;
	setp.eq.s32 	%p94, %r75, %r14;
	mov.u32 	%r75, %r37;
	@%p94 bra 	$L__BB0_44;
	bra.uni 	$L__BB0_3;
$L__BB0_44:
	mul.lo.s32 	%r71, %r44, %r44;
	shr.u32 	%r29, %r71, 1;
	mov.b32 	%r78, 0;
	mov.u32 	%r79, %r78;
$L__BB0_45:
	cvt.u64.u32 	%rd46, %r78;
	add.s64 	%rd47, %rd2, %rd46;
	ld.local.u8 	%rs44, [%rd47];
	cvt.u32.u16 	%r72, %rs44;
	and.b32  	%r73, %r72, 255;
	add.s32 	%r79, %r79, %r73;
	add.s32 	%r41, %r78, 1;
	setp.lt.u32 	%p95, %r78, 255;
	setp.le.u32 	%p96, %r79, %r29;
	and.pred  	%p97, %p95, %p96;
	mov.u32 	%r78, %r41;
	@%p97 bra 	$L__BB0_45;
	ld.param.u64 	%rd51, [_Z26filtro_mediana_kernel_v4_2PhS_iiif_param_1];
	cvt.s64.s32 	%rd48, %r10;
	cvt.u16.u32 	%rs46, %r41;
	add.s16 	%rs47, %rs46, -1;
	cvta.to.global.u64 	%rd49, %rd51;
	add.s64 	%rd50, %rd49, %rd48;
	st.global.u8 	[%rd50], %rs47;
$L__BB0_47:
	ret;

}


// ===== COMPILED SASS (sm_100) =====

	.target	sm_100

	.elftype	@"ET_EXEC"


//--------------------- .note.nv.tkinfo           --------------------------
	.section	.note.nv.tkinfo,"",@"SHT_NOTE"
	.sectionflags	@"SHF_NOTE_NV_TKINFO"
	.tkinfo
        /*0018*/ 	.word	0x00000002
        /*0030*/ 	.string	""
        /*0030*/ 	.string	"ptxas"
        /*0030*/ 	.string	"Cuda compilation tools, release 13.0, V13.0.88"
        /*0030*/ 	.string	"Build cuda_13.0.r13.0/compiler.36424714_0"
        /*0030*/ 	.string	"-arch sm_100 -m 64 "



//--------------------- .note.nv.cuinfo           --------------------------
	.section	.note.nv.cuinfo,"",@"SHT_NOTE"
	.sectionflags	@"SHF_NOTE_NV_CUINFO"
        /*0018*/ 	.short	0x0002
        /*001a*/ 	.short	0x0064
        /*001c*/ 	.short	0x0082
	.zero		2


//--------------------- .nv.info                  --------------------------
	.section	.nv.info,"",@"SHT_CUDA_INFO"
	.align	4


	//----- nvinfo : EIATTR_REGCOUNT
	.align		4
        /*0000*/ 	.byte	0x04, 0x2f
        /*0002*/ 	.short	(.L_1 - .L_0)
	.align		4
.L_0:
        /*0004*/ 	.word	index@(_Z26filtro_mediana_kernel_v4_2PhS_iiif)
        /*0008*/ 	.word	0x00000018


	//----- nvinfo : EIATTR_FRAME_SIZE
	.align		4
.L_1:
        /*000c*/ 	.byte	0x04, 0x11
        /*000e*/ 	.short	(.L_3 - .L_2)
	.align		4
.L_2:
        /*0010*/ 	.word	index@(_Z26filtro_mediana_kernel_v4_2PhS_iiif)
        /*0014*/ 	.word	0x00000100


	//----- nvinfo : EIATTR_MIN_STACK_SIZE
	.align		4
.L_3:
        /*0018*/ 	.byte	0x04, 0x12
        /*001a*/ 	.short	(.L_5 - .L_4)
	.align		4
.L_4:
        /*001c*/ 	.word	index@(_Z26filtro_mediana_kernel_v4_2PhS_iiif)
        /*0020*/ 	.word	0x00000100
.L_5:


//--------------------- .nv.compat                --------------------------
	.section	.nv.compat,"",@"SHT_CUDA_COMPAT_INFO"
	.align	4
        /*0000*/ 	.byte	0x02, 0x09, 0x00, 0x00, 0x02, 0x02, 0x01, 0x00, 0x02, 0x05, 0x05, 0x00, 0x03, 0x07, 0x01, 0x01
        /*0010*/ 	.byte	0x02, 0x03, 0x00, 0x00, 0x02, 0x06, 0x01, 0x00, 0x04, 0x0b, 0x08, 0x00, 0x09, 0x00, 0x00, 0x00
        /*0020*/ 	.byte	0x00, 0x00, 0x00, 0x00


//--------------------- .nv.info._Z26filtro_mediana_kernel_v4_2PhS_iiif --------------------------
	.section	.nv.info._Z26filtro_mediana_kernel_v4_2PhS_iiif,"",@"SHT_CUDA_INFO"
	.sectionflags	@""
	.align	4


	//----- nvinfo : EIATTR_CUDA_API_VERSION
	.align		4
        /*0000*/ 	.byte	0x04, 0x37
        /*0002*/ 	.short	(.L_7 - .L_6)
.L_6:
        /*0004*/ 	.word	0x00000082


	//----- nvinfo : EIATTR_KPARAM_INFO
	.align		4
.L_7:
        /*0008*/ 	.byte	0x04, 0x17
        /*000a*/ 	.short	(.L_9 - .L_8)
.L_8:
        /*000c*/ 	.word	0x00000000
        /*0010*/ 	.short	0x0005
        /*0012*/ 	.short	0x001c
        /*0014*/ 	.byte	0x00, 0xf0, 0x11, 0x00


	//----- nvinfo : EIATTR_KPARAM_INFO
	.align		4
.L_9:
        /*0018*/ 	.byte	0x04, 0x17
        /*001a*/ 	.short	(.L_11 - .L_10)
.L_10:
        /*001c*/ 	.word	0x00000000
        /*0020*/ 	.short	0x0004
        /*0022*/ 	.short	0x0018
        /*0024*/ 	.byte	0x00, 0xf0, 0x11, 0x00


	//----- nvinfo : EIATTR_KPARAM_INFO
	.align		4
.L_11:
        /*0028*/ 	.byte	0x04, 0x17
        /*002a*/ 	.short	(.L_13 - .L_12)
.L_12:
        /*002c*/ 	.word	0x00000000
        /*0030*/ 	.short	0x0003
        /*0032*/ 	.short	0x0014
        /*0034*/ 	.byte	0x00, 0xf0, 0x11, 0x00


	//----- nvinfo : EIATTR_KPARAM_INFO
	.align		4
.L_13:
        /*0038*/ 	.byte	0x04, 0x17
        /*003a*/ 	.short	(.L_15 - .L_14)
.L_14:
        /*003c*/ 	.word	0x00000000
        /*0040*/ 	.short	0x0002
        /*0042*/ 	.short	0x0010
        /*0044*/ 	.byte	0x00, 0xf0, 0x11, 0x00


	//----- nvinfo : EIATTR_KPARAM_INFO
	.align		4
.L_15:
        /*0048*/ 	.byte	0x04, 0x17
        /*004a*/ 	.short	(.L_17 - .L_16)
.L_16:
        /*004c*/ 	.word	0x00000000
        /*0050*/ 	.short	0x0001
        /*0052*/ 	.short	0x0008
        /*0054*/ 	.byte	0x00, 0xf5, 0x21, 0x00


	//----- nvinfo : EIATTR_KPARAM_INFO
	.align		4
.L_17:
        /*0058*/ 	.byte	0x04, 0x17
        /*005a*/ 	.short	(.L_19 - .L_18)
.L_18:
        /*005c*/ 	.word	0x00000000
        /*0060*/ 	.short	0x0000
        /*0062*/ 	.short	0x0000
        /*0064*/ 	.byte	0x00, 0xf5, 0x21, 0x00


	//----- nvinfo : EIATTR_SPARSE_MMA_MASK
	.align		4
.L_19:
        /*0068*/ 	.byte	0x03, 0x50
        /*006a*/ 	.short	0x0000


	//----- nvinfo : EIATTR_MAXREG_COUNT
	.align		4
        /*006c*/ 	.byte	0x03, 0x1b
        /*006e*/ 	.short	0x00ff


	//----- nvinfo : EIATTR_NUM_BARRIERS
	.align		4
        /*0070*/ 	.byte	0x02, 0x4c
        /*0072*/ 	.byte	0x01
	.zero		1


	//----- nvinfo : EIATTR_MERCURY_ISA_VERSION
	.align		4
        /*0074*/ 	.byte	0x03, 0x5f
        /*0076*/ 	.short	0x0101


	//----- nvinfo : EIATTR_VRC_CTA_INIT_COUNT
	.align		4
        /*0078*/ 	.byte	0x02, 0x4a
	.zero		1
	.zero		1


	//----- nvinfo : EIATTR_EXIT_INSTR_OFFSETS
	.align		4
        /*007c*/ 	.byte	0x04, 0x1c
        /*007e*/ 	.short	(.L_21 - .L_20)


	//   ....[0]....
.L_20:
        /*0080*/ 	.word	0x000000f0


	//   ....[1]....
        /*0084*/ 	.word	0x000013d0


	//----- nvinfo : EIATTR_CRS_STACK_SIZE
	.align		4
.L_21:
        /*0088*/ 	.byte	0x04, 0x1e
        /*008a*/ 	.short	(.L_23 - .L_22)
.L_22:
        /*008c*/ 	.word	0x00000000


	//----- nvinfo : EIATTR_CBANK_PARAM_SIZE
	.align		4
.L_23:
        /*0090*/ 	.byte	0x03, 0x19
        /*0092*/ 	.short	0x0020


	//----- nvinfo : EIATTR_PARAM_CBANK
	.align		4
        /*0094*/ 	.byte	0x04, 0x0a
        /*0096*/ 	.short	(.L_25 - .L_24)
	.align		4
.L_24:
        /*0098*/ 	.word	index@(.nv.constant0._Z26filtro_mediana_kernel_v4_2PhS_iiif)
        /*009c*/ 	.short	0x0380
        /*009e*/ 	.short	0x0020


	//----- nvinfo : EIATTR_SW_WAR
	.align		4
.L_25:
        /*00a0*/ 	.byte	0x04, 0x36
        /*00a2*/ 	.short	(.L_27 - .L_26)
.L_26:
        /*00a4*/ 	.word	0x00000008
.L_27:


//--------------------- .nv.callgraph             --------------------------
	.section	.nv.callgraph,"",@"SHT_CUDA_CALLGRAPH"
	.align	4
	.sectionentsize	8
	.align		4
        /*0000*/ 	.word	0x00000000
	.align		4
        /*0004*/ 	.word	0xffffffff
	.align		4
        /*0008*/ 	.word	0x00000000
	.align		4
        /*000c*/ 	.word	0xfffffffe
	.align		4
        /*0010*/ 	.word	0x00000000
	.align		4
        /*0014*/ 	.word	0xfffffffd
	.align		4
        /*0018*/ 	.word	0x00000000
	.align		4
        /*001c*/ 	.word	0xfffffffc


//--------------------- .text._Z26filtro_mediana_kernel_v4_2PhS_iiif --------------------------
	.section	.text._Z26filtro_mediana_kernel_v4_2PhS_iiif,"ax",@progbits
	.align	128
        .global         _Z26filtro_mediana_kernel_v4_2PhS_iiif
        .type           _Z26filtro_mediana_kernel_v4_2PhS_iiif,@function
        .size           _Z26filtro_mediana_kernel_v4_2PhS_iiif,(.L_x_26 - _Z26filtro_mediana_kernel_v4_2PhS_iiif)
        .other          _Z26filtro_mediana_kernel_v4_2PhS_iiif,@"STO_CUDA_ENTRY STV_DEFAULT"
_Z26filtro_mediana_kernel_v4_2PhS_iiif:
.text._Z26filtro_mediana_kernel_v4_2PhS_iiif:
[----:B------:R-:W0:Y:S01]  /*0000*/  LDC R1, c[0x0][0x37c] ;  /* 0x0000df00ff017b82 */ /* 0x000e220000000800 */
[----:B------:R-:W1:Y:S07]  /*0010*/  S2R R5, SR_TID.Y ;  /* 0x0000000000057919 */ /* 0x000e6e0000002200 */
[----:B------:R-:W2:Y:S01]  /*0020*/  S2UR UR5, SR_CTAID.Y ;  /* 0x00000000000579c3 */ /* 0x000ea20000002600 */
[----:B------:R-:W3:Y:S01]  /*0030*/  LDCU UR12, c[0x0][0x360] ;  /* 0x00006c00ff0c77ac */ /* 0x000ee20008000800 */
[----:B0-----:R-:W-:Y:S01]  /*0040*/  VIADD R1, R1, 0xffffff00 ;  /* 0xffffff0001017836 */ /* 0x001fe20000000000 */
[----:B------:R-:W0:Y:S01]  /*0050*/  S2R R10, SR_TID.X ;  /* 0x00000000000a7919 */ /* 0x000e220000002100 */
[----:B------:R-:W2:Y:S04]  /*0060*/  LDCU UR8, c[0x0][0x364] ;  /* 0x00006c80ff0877ac */ /* 0x000ea80008000800 */
[----:B------:R-:W3:Y:S01]  /*0070*/  S2UR UR4, SR_CTAID.X ;  /* 0x00000000000479c3 */ /* 0x000ee20000002500 */
[----:B------:R-:W4:Y:S01]  /*0080*/  LDCU.64 UR6, c[0x0][0x390] ;  /* 0x00007200ff0677ac */ /* 0x000f220008000a00 */
[----:B--2---:R-:W-:-:S06]  /*0090*/  UIMAD UR5, UR5, UR8, URZ ;  /* 0x00000008050572a4 */ /* 0x004fcc000f8e02ff */
[----:B-1----:R-:W-:Y:S01]  /*00a0*/  VIADD R8, R5, UR5 ;  /* 0x0000000505087c36 */ /* 0x002fe20008000000 */
[----:B---3--:R-:W-:-:S04]  /*00b0*/  UIMAD UR4, UR4, UR12, URZ ;  /* 0x0000000c040472a4 */ /* 0x008fc8000f8e02ff */
[----:B----4-:R-:W-:Y:S02]  /*00c0*/  ISETP.GE.AND P0, PT, R8, UR7, PT ;  /* 0x0000000708007c0c */ /* 0x010fe4000bf06270 */
[----:B0-----:R-:W-:-:S05]  /*00d0*/  VIADD R9, R10, UR4 ;  /* 0x000000040a097c36 */ /* 0x001fca0008000000 */
[----:B------:R-:W-:-:S13]  /*00e0*/  ISETP.GE.OR P0, PT, R9, UR6, P0 ;  /* 0x0000000609007c0c */ /* 0x000fda0008706670 */
[----:B------:R-:W-:Y:S05]  /*00f0*/  @P0 EXIT ;  /* 0x000000000000094d */ /* 0x000fea0003800000 */
[----:B------:R-:W0:Y:S01]  /*0100*/  LDCU.64 UR14, c[0x0][0x380] ;  /* 0x00007000ff0e77ac */ /* 0x000e220008000a00 */
[----:B------:R-:W-:Y:S01]  /*0110*/  IMAD R8, R8, UR6, R9 ;  /* 0x0000000608087c24 */ /* 0x000fe2000f8e0209 */
[----:B------:R-:W1:Y:S01]  /*0120*/  LDC R0, c[0x0][0x398] ;  /* 0x0000e600ff007b82 */ /* 0x000e620000000800 */
[----:B------:R-:W2:Y:S03]  /*0130*/  LDCU.64 UR10, c[0x0][0x358] ;  /* 0x00006b00ff0a77ac */ /* 0x000ea60008000a00 */
[----:B0-----:R-:W-:-:S04]  /*0140*/  IADD3 R2, P0, PT, R8, UR14, RZ ;  /* 0x0000000e08027c10 */ /* 0x001fc8000ff1e0ff */
[----:B------:R-:W-:-:S06]  /*0150*/  LEA.HI.X.SX32 R3, R8, UR15, 0x1, P0 ;  /* 0x0000000f08037c11 */ /* 0x000fcc00080f0eff */
[----:B--2---:R-:W2:Y:S01]  /*0160*/  LDG.E.U8 R3, desc[UR10][R2.64] ;  /* 0x0000000a02037981 */ /* 0x004ea2000c1e1100 */
[----:B------:R-:W0:Y:S01]  /*0170*/  S2UR UR7, SR_CgaCtaId ;  /* 0x00000000000779c3 */ /* 0x000e220000008800 */
[----:B------:R-:W-:Y:S01]  /*0180*/  UMOV UR6, 0x400 ;  /* 0x0000040000067882 */ /* 0x000fe20000000000 */
[C---:B-1----:R-:W-:Y:S01]  /*0190*/  ISETP.GE.AND P0, PT, R0.reuse, -0x1, PT ;  /* 0xffffffff0000780c */ /* 0x042fe20003f06270 */
[----:B------:R1:W-:Y:S01]  /*01a0*/  STL.128 [R1], RZ ;  /* 0x000000ff01007387 */ /* 0x0003e20000100c00 */
[----:B------:R-:W-:Y:S01]  /*01b0*/  IMAD R4, R5, UR12, R10 ;  /* 0x0000000c05047c24 */ /* 0x000fe2000f8e020a */
[----:B------:R-:W-:Y:S02]  /*01c0*/  LEA.HI R0, R0, R0, RZ, 0x1 ;  /* 0x0000000000007211 */ /* 0x000fe400078f08ff */
[----:B------:R1:W-:Y:S04]  /*01d0*/  STL.128 [R1+0x10], RZ ;  /* 0x000010ff01007387 */ /* 0x0003e80000100c00 */
[----:B------:R1:W-:Y:S04]  /*01e0*/  STL.128 [R1+0x20], RZ ;  /* 0x000020ff01007387 */ /* 0x0003e80000100c00 */
[----:B------:R1:W-:Y:S04]  /*01f0*/  STL.128 [R1+0x30], RZ ;  /* 0x000030ff01007387 */ /* 0x0003e80000100c00 */
[----:B------:R1:W-:Y:S04]  /*0200*/  STL.128 [R1+0x40], RZ ;  /* 0x000040ff01007387 */ /* 0x0003e80000100c00 */
[----:B------:R1:W-:Y:S01]  /*0210*/  STL.128 [R1+0x50], RZ ;  /* 0x000050ff01007387 */ /* 0x0003e20000100c00 */
[----:B0-----:R-:W-:-:S03]  /*0220*/  ULEA UR6, UR7, UR6, 0x18 ;  /* 0x0000000607067291 */ /* 0x001fc6000f8ec0ff */
[----:B------:R1:W-:Y:S04]  /*0230*/  STL.128 [R1+0x60], RZ ;  /* 0x000060ff01007387 */ /* 0x0003e80000100c00 */
        /* <DEDUP_REMOVED lines=9> */
[----:B--2---:R1:W-:Y:S01]  /*02d0*/  STS.U8 [R4+UR6], R3 ;  /* 0x0000000304007988 */ /* 0x0043e20008000006 */
[----:B------:R-:W-:Y:S06]  /*02e0*/  BAR.SYNC.DEFER_BLOCKING 0x0 ;  /* 0x0000000000007b1d */ /* 0x000fec0000010000 */
[----:B------:R-:W-:Y:S05]  /*02f0*/  @!P0 BRA `(.L_x_0) ;  /* 0x0000000c00e48947 */ /* 0x000fea0003800000 */
[----:B------:R-:W-:Y:S01]  /*0300*/  SHF.R.S32.HI R12, RZ, 0x1, R0 ;  /* 0x00000001ff0c7819 */ /* 0x000fe20000011400 */
[----:B------:R-:W-:Y:S02]  /*0310*/  UIADD3 UR9, UPT, UPT, UR4, UR12, URZ ;  /* 0x0000000c04097290 */ /* 0x000fe4000fffe0ff */
[----:B------:R-:W-:Y:S01]  /*0320*/  UIADD3 UR6, UPT, UPT, UR5, UR8, URZ ;  /* 0x0000000805067290 */ /* 0x000fe2000fffe0ff */
[----:B------:R-:W-:Y:S02]  /*0330*/  IADD3 R0, PT, PT, -R12, 0x1, RZ ;  /* 0x000000010c007810 */ /* 0x000fe40007ffe1ff */
[----:B------:R-:W-:-:S03]  /*0340*/  IABS R13, R12 ;  /* 0x0000000c000d7213 */ /* 0x000fc60000000000 */
[----:B------:R-:W-:Y:S02]  /*0350*/  IMAD.IADD R0, R9, 0x1, R0 ;  /* 0x0000000109007824 */ /* 0x000fe400078e0200 */
[----:B------:R-:W-:Y:S02]  /*0360*/  IMAD.IADD R13, R12, 0x1, R13 ;  /* 0x000000010c0d7824 */ /* 0x000fe400078e020d */
[C---:B------:R-:W-:Y:S01]  /*0370*/  VIADD R2, R0.reuse, 0x1 ;  /* 0x0000000100027836 */ /* 0x040fe20000000000 */
[----:B------:R-:W-:-:S04]  /*0380*/  ISETP.GE.U32.AND P0, PT, R0, UR9, PT ;  /* 0x0000000900007c0c */ /* 0x000fc8000bf06070 */
[----:B------:R-:W-:Y:S01]  /*0390*/  ISETP.GE.AND P0, PT, R0, UR4, !P0 ;  /* 0x0000000400007c0c */ /* 0x000fe2000c706270 */
[----:B------:R-:W-:Y:S01]  /*03a0*/  IMAD.MOV R0, RZ, RZ, -R12 ;  /* 0x000000ffff007224 */ /* 0x000fe200078e0a0c */
[----:B------:R-:W-:-:S03]  /*03b0*/  ISETP.GE.U32.AND P1, PT, R2, UR9, PT ;  /* 0x0000000902007c0c */ /* 0x000fc6000bf26070 */
[----:B------:R-:W-:Y:S01]  /*03c0*/  IMAD.MOV.U32 R11, RZ, RZ, R0 ;  /* 0x000000ffff0b7224 */ /* 0x000fe200078e0000 */
[----:B------:R-:W-:-:S13]  /*03d0*/  ISETP.GE.AND P1, PT, R2, UR4, !P1 ;  /* 0x0000000402007c0c */ /* 0x000fda000cf26270 */
.L_x_22:
[----:B------:R-:W0:Y:S01]  /*03e0*/  S2R R2, SR_TID.Y ;  /* 0x0000000000027919 */ /* 0x000e220000002200 */
[----:B------:R-:W-:Y:S01]  /*03f0*/  LOP3.LUT R17, R13, 0x3, RZ, 0xc0, !PT ;  /* 0x000000030d117812 */ /* 0x000fe200078ec0ff */
[----:B------:R-:W2:Y:S01]  /*0400*/  LDCU UR13, c[0x0][0x390] ;  /* 0x00007200ff0d77ac */ /* 0x000ea20008000800 */
[----:B------:R-:W-:Y:S02]  /*0410*/  IMAD.MOV.U32 R5, RZ, RZ, R0 ;  /* 0x000000ffff057224 */ /* 0x000fe400078e0000 */
[----:B------:R-:W-:Y:S01]  /*0420*/  ISETP.NE.AND P2, PT, R17, 0x3, PT ;  /* 0x000000031100780c */ /* 0x000fe20003f45270 */
[C---:B0-----:R-:W-:Y:S02]  /*0430*/  VIADD R14, R2.reuse, UR5 ;  /* 0x00000005020e7c36 */ /* 0x041fe40008000000 */
[--C-:B------:R-:W-:Y:S02]  /*0440*/  IMAD.IADD R15, R2, 0x1, R11.reuse ;  /* 0x00000001020f7824 */ /* 0x100fe400078e020b */
[----:B------:R-:W-:-:S02]  /*0450*/  IMAD.IADD R14, R14, 0x1, R11 ;  /* 0x000000010e0e7824 */ /* 0x000fc400078e020b */
[----:B------:R-:W-:Y:S02]  /*0460*/  IMAD R15, R15, UR12, R10 ;  /* 0x0000000c0f0f7c24 */ /* 0x000fe4000f8e020a */
[----:B--2---:R-:W-:-:S04]  /*0470*/  IMAD R16, R14, UR13, RZ ;  /* 0x0000000d0e107c24 */ /* 0x004fc8000f8e02ff */
[----:B------:R-:W-:Y:S05]  /*0480*/  @!P2 BRA `(.L_x_1) ;  /* 0x000000040088a947 */ /* 0x000fea0003800000 */
[----:B------:R-:W0:Y:S01]  /*0490*/  LDCU UR7, c[0x0][0x394] ;  /* 0x00007280ff0777ac */ /* 0x000e220008000800 */
[----:B------:R-:W-:-:S05]  /*04a0*/  IMAD.IADD R7, R9, 0x1, -R12 ;  /* 0x0000000109077824 */ /* 0x000fca00078e0a0c */
[----:B------:R-:W-:Y:S02]  /*04b0*/  LOP3.LUT R2, R7, R14, RZ, 0xfc, !PT ;  /* 0x0000000e07027212 */ /* 0x000fe400078efcff */
[----:B0-----:R-:W-:-:S04]  /*04c0*/  ISETP.GE.AND P2, PT, R14, UR7, PT ;  /* 0x000000070e007c0c */ /* 0x001fc8000bf46270 */
[----:B------:R-:W-:-:S04]  /*04d0*/  ISETP.LT.AND P3, PT, R7, UR13, !P2 ;  /* 0x0000000d07007c0c */ /* 0x000fc8000d761270 */
[----:B------:R-:W-:-:S13]  /*04e0*/  ISETP.GT.AND P3, PT, R2, -0x1, P3 ;  /* 0xffffffff0200780c */ /* 0x000fda0001f64270 */
[----:B------:R-:W2:Y:S01]  /*04f0*/  @!P3 LDL.U8 R2, [R1] ;  /* 0x000000000102b983 */ /* 0x000ea20000100000 */
[----:B------:R-:W0:Y:S01]  /*0500*/  S2UR UR8, SR_CgaCtaId ;  /* 0x00000000000879c3 */ /* 0x000e220000008800 */
[----:B------:R-:W-:Y:S01]  /*0510*/  UMOV UR7, 0x400 ;  /* 0x0000040000077882 */ /* 0x000fe20000000000 */
[----:B------:R-:W-:Y:S01]  /*0520*/  BSSY.RECONVERGENT B0, `(.L_x_2) ;  /* 0x000001a000007945 */ /* 0x000fe20003800200 */
[----:B------:R-:W-:Y:S02]  /*0530*/  ISETP.NE.AND P4, PT, R17, RZ, PT ;  /* 0x000000ff1100720c */ /* 0x000fe40003f85270 */
[----:B------:R-:W-:Y:S01]  /*0540*/  IADD3 R5, PT, PT, -R12, 0x1, RZ ;  /* 0x000000010c057810 */ /* 0x000fe20007ffe1ff */
[----:B0-----:R-:W-:-:S06]  /*0550*/  ULEA UR7, UR8, UR7, 0x18 ;  /* 0x0000000708077291 */ /* 0x001fcc000f8ec0ff */
[----:B-1----:R-:W-:Y:S01]  /*0560*/  IADD3 R4, PT, PT, R15, UR7, -R12 ;  /* 0x000000070f047c10 */ /* 0x002fe2000fffe80c */
[----:B--2---:R-:W-:-:S05]  /*0570*/  @!P3 VIADD R2, R2, 0x1 ;  /* 0x000000010202b836 */ /* 0x004fca0000000000 */
[----:B------:R0:W-:Y:S01]  /*0580*/  @!P3 STL.U8 [R1], R2 ;  /* 0x000000020100b387 */ /* 0x0001e20000100000 */
[----:B------:R-:W-:Y:S05]  /*0590*/  @!P3 BRA `(.L_x_3) ;  /* 0x000000000048b947 */ /* 0x000fea0003800000 */
[----:B------:R-:W-:-:S04]  /*05a0*/  ISETP.GE.AND P3, PT, R14, UR5, PT ;  /* 0x000000050e007c0c */ /* 0x000fc8000bf66270 */
[----:B------:R-:W-:-:S04]  /*05b0*/  ISETP.GE.AND P3, PT, R7, UR4, P3 ;  /* 0x0000000407007c0c */ /* 0x000fc80009f66270 */
[----:B------:R-:W-:-:S04]  /*05c0*/  ISETP.LT.U32.AND P3, PT, R7, UR9, P3 ;  /* 0x0000000907007c0c */ /* 0x000fc80009f61070 */
[----:B------:R-:W-:-:S13]  /*05d0*/  ISETP.LT.U32.AND P3, PT, R14, UR6, P3 ;  /* 0x000000060e007c0c */ /* 0x000fda0009f61070 */
[----:B0-----:R-:W0:Y:S01]  /*05e0*/  @!P3 LDC.64 R2, c[0x0][0x380] ;  /* 0x0000e000ff02bb82 */ /* 0x001e220000000a00 */
[----:B------:R-:W-:-:S05]  /*05f0*/  @!P3 IMAD.IADD R7, R7, 0x1, R16 ;  /* 0x000000010707b824 */ /* 0x000fca00078e0210 */
[----:B0-----:R-:W-:-:S04]  /*0600*/  @!P3 IADD3 R6, P5, PT, R7, R2, RZ ;  /* 0x000000020706b210 */ /* 0x001fc80007fbe0ff */
[----:B------:R-:W-:-:S05]  /*0610*/  @!P3 LEA.HI.X.SX32 R7, R7, R3, 0x1, P5 ;  /* 0x000000030707b211 */ /* 0x000fca00028f0eff */
[----:B------:R-:W2:Y:S02]  /*0620*/  @!P3 LDG.E.U8 R2, desc[UR10][R6.64] ;  /* 0x0000000a0602b981 */ /* 0x000ea4000c1e1100 */
[C---:B--2---:R-:W-:Y:S02]  /*0630*/  @!P3 IMAD.IADD R18, R1.reuse, 0x1, R2 ;  /* 0x000000010112b824 */ /* 0x044fe400078e0202 */
[----:B------:R-:W0:Y:S04]  /*0640*/  @P3 LDS.U8 R2, [R4] ;  /* 0x0000000004023984 */ /* 0x000e280000000000 */
[----:B------:R-:W2:Y:S01]  /*0650*/  @!P3 LDL.U8 R3, [R18] ;  /* 0x000000001203b983 */ /* 0x000ea20000100000 */
[----:B0-----:R-:W-:Y:S02]  /*0660*/  @P3 IMAD.IADD R19, R1, 0x1, R2 ;  /* 0x0000000101133824 */ /* 0x001fe400078e0202 */
[----:B--2---:R-:W-:-:S05]  /*0670*/  @!P3 VIADD R3, R3, 0x1 ;  /* 0x000000010303b836 */ /* 0x004fca0000000000 */
[----:B------:R1:W-:Y:S04]  /*0680*/  @!P3 STL.U8 [R18], R3 ;  /* 0x000000031200b387 */ /* 0x0003e80000100000 */
[----:B------:R-:W2:Y:S02]  /*0690*/  @P3 LDL.U8 R2, [R19] ;  /* 0x0000000013023983 */ /* 0x000ea40000100000 */
[----:B--2---:R-:W-:-:S05]  /*06a0*/  @P3 VIADD R2, R2, 0x1 ;  /* 0x0000000102023836 */ /* 0x004fca0000000000 */
[----:B------:R1:W-:Y:S02]  /*06b0*/  @P3 STL.U8 [R19], R2 ;  /* 0x0000000213003387 */ /* 0x0003e40000100000 */
.L_x_3:
[----:B------:R-:W-:Y:S05]  /*06c0*/  BSYNC.RECONVERGENT B0 ;  /* 0x0000000000007941 */ /* 0x000fea0003800200 */
.L_x_2:
[----:B------:R-:W-:Y:S05]  /*06d0*/  @!P4 BRA `(.L_x_1) ;  /* 0x0000000000f4c947 */ /* 0x000fea0003800000 */
[----:B-1----:R-:W-:Y:S01]  /*06e0*/  IMAD.IADD R19, R9, 0x1, R5 ;  /* 0x0000000109137824 */ /* 0x002fe200078e0205 */
[----:B------:R-:W1:Y:S04]  /*06f0*/  LDCU.64 UR14, c[0x0][0x380] ;  /* 0x00007000ff0e77ac */ /* 0x000e680008000a00 */
[C---:B------:R-:W-:Y:S02]  /*0700*/  ISETP.LT.AND P3, PT, R19.reuse, UR13, !P2 ;  /* 0x0000000d13007c0c */ /* 0x040fe4000d761270 */
[----:B------:R-:W-:-:S04]  /*0710*/  LOP3.LUT R0, R19, R14, RZ, 0xfc, !PT ;  /* 0x0000000e13007212 */ /* 0x000fc800078efcff */
[----:B------:R-:W-:-:S13]  /*0720*/  ISETP.GT.AND P3, PT, R0, -0x1, P3 ;  /* 0xffffffff0000780c */ /* 0x000fda0001f64270 */
[----:B------:R-:W2:Y:S01]  /*0730*/  @!P3 LDL.U8 R6, [R1] ;  /* 0x000000000106b983 */ /* 0x000ea20000100000 */
[----:B------:R-:W-:Y:S01]  /*0740*/  IMAD.MOV R0, RZ, RZ, -R12 ;  /* 0x000000ffff007224 */ /* 0x000fe200078e0a0c */
[--C-:B------:R-:W-:Y:S01]  /*0750*/  SHF.R.S32.HI R7, RZ, 0x1f, R9.reuse ;  /* 0x0000001fff077819 */ /* 0x100fe20000011409 */
[----:B------:R-:W-:Y:S01]  /*0760*/  BSSY.RECONVERGENT B0, `(.L_x_4) ;  /* 0x0000017000007945 */ /* 0x000fe20003800200 */
[----:B------:R-:W-:Y:S02]  /*0770*/  SHF.R.S32.HI R3, RZ, 0x1f, R16 ;  /* 0x0000001fff037819 */ /* 0x000fe40000011410 */
[----:B------:R-:W-:Y:S02]  /*0780*/  IADD3 R5, P4, P5, R16, R0, R9 ;  /* 0x0000000010057210 */ /* 0x000fe40007d9e009 */
[----:B0-----:R-:W-:-:S04]  /*0790*/  SHF.R.S32.HI R2, RZ, 0x1f, R0 ;  /* 0x0000001fff027819 */ /* 0x001fc80000011400 */
[----:B------:R-:W-:Y:S02]  /*07a0*/  IADD3.X R3, PT, PT, R3, R2, R7, P4, P5 ;  /* 0x0000000203037210 */ /* 0x000fe400027ea407 */
[----:B-1----:R-:W-:Y:S02]  /*07b0*/  IADD3 R2, P5, PT, R5, UR14, RZ ;  /* 0x0000000e05027c10 */ /* 0x002fe4000ffbe0ff */
[----:B------:R-:W-:Y:S02]  /*07c0*/  ISETP.NE.AND P4, PT, R17, 0x1, PT ;  /* 0x000000011100780c */ /* 0x000fe40003f85270 */
[----:B------:R-:W-:Y:S01]  /*07d0*/  IADD3.X R3, PT, PT, R3, UR15, RZ, P5, !PT ;  /* 0x0000000f03037c10 */ /* 0x000fe2000affe4ff */
[----:B--2---:R-:W-:-:S05]  /*07e0*/  @!P3 VIADD R6, R6, 0x1 ;  /* 0x000000010606b836 */ /* 0x004fca0000000000 */
[----:B------:R0:W-:Y:S01]  /*07f0*/  @!P3 STL.U8 [R1], R6 ;  /* 0x000000060100b387 */ /* 0x0001e20000100000 */
[----:B------:R-:W-:Y:S05]  /*0800*/  @!P3 BRA `(.L_x_5) ;  /* 0x000000000030b947 */ /* 0x000fea0003800000 */
[----:B------:R-:W-:-:S04]  /*0810*/  ISETP.GE.AND P3, PT, R14, UR5, P0 ;  /* 0x000000050e007c0c */ /* 0x000fc80008766270 */
[----:B------:R-:W-:-:S13]  /*0820*/  ISETP.LT.U32.AND P3, PT, R14, UR6, P3 ;  /* 0x000000060e007c0c */ /* 0x000fda0009f61070 */
[----:B0-----:R-:W2:Y:S02]  /*0830*/  @!P3 LDG.E.U8 R6, desc[UR10][R2.64+0x1] ;  /* 0x0000010a0206b981 */ /* 0x001ea4000c1e1100 */
[C---:B--2---:R-:W-:Y:S02]  /*0840*/  @!P3 IMAD.IADD R18, R1.reuse, 0x1, R6 ;  /* 0x000000010112b824 */ /* 0x044fe400078e0206 */
[----:B------:R-:W0:Y:S04]  /*0850*/  @P3 LDS.U8 R6, [R4+0x1] ;  /* 0x0000010004063984 */ /* 0x000e280000000000 */
[----:B------:R-:W2:Y:S01]  /*0860*/  @!P3 LDL.U8 R5, [R18] ;  /* 0x000000001205b983 */ /* 0x000ea20000100000 */
[----:B0-----:R-:W-:Y:S02]  /*0870*/  @P3 IMAD.IADD R7, R1, 0x1, R6 ;  /* 0x0000000101073824 */ /* 0x001fe400078e0206 */
[----:B--2---:R-:W-:-:S05]  /*0880*/  @!P3 VIADD R5, R5, 0x1 ;  /* 0x000000010505b836 */ /* 0x004fca0000000000 */
[----:B------:R1:W-:Y:S04]  /*0890*/  @!P3 STL.U8 [R18], R5 ;  /* 0x000000051200b387 */ /* 0x0003e80000100000 */
[----:B------:R-:W2:Y:S02]  /*08a0*/  @P3 LDL.U8 R6, [R7] ;  /* 0x0000000007063983 */ /* 0x000ea40000100000 */
[----:B--2---:R-:W-:-:S05]  /*08b0*/  @P3 VIADD R6, R6, 0x1 ;  /* 0x0000000106063836 */ /* 0x004fca0000000000 */
[----:B------:R1:W-:Y:S02]  /*08c0*/  @P3 STL.U8 [R7], R6 ;  /* 0x0000000607003387 */ /* 0x0003e40000100000 */
.L_x_5:
[----:B------:R-:W-:Y:S05]  /*08d0*/  BSYNC.RECONVERGENT B0 ;  /* 0x0000000000007941 */ /* 0x000fea0003800200 */
.L_x_4:
[----:B-1----:R-:W-:Y:S01]  /*08e0*/  IADD3 R5, PT, PT, -R12, 0x2, RZ ;  /* 0x000000020c057810 */ /* 0x002fe20007ffe1ff */
[----:B------:R-:W-:Y:S06]  /*08f0*/  @!P4 BRA `(.L_x_1) ;  /* 0x00000000006cc947 */ /* 0x000fec0003800000 */
[----:B------:R-:W-:Y:S01]  /*0900*/  VIADD R19, R19, 0x1 ;  /* 0x0000000113137836 */ /* 0x000fe20000000000 */
[----:B------:R-:W-:Y:S04]  /*0910*/  BSSY.RECONVERGENT B0, `(.L_x_1) ;  /* 0x0000019000007945 */ /* 0x000fe80003800200 */
[C---:B------:R-:W-:Y:S02]  /*0920*/  LOP3.LUT R5, R19.reuse, R14, RZ, 0xfc, !PT ;  /* 0x0000000e13057212 */ /* 0x040fe400078efcff */
[----:B------:R-:W-:Y:S02]  /*0930*/  ISETP.LT.AND P2, PT, R19, UR13, !P2 ;  /* 0x0000000d13007c0c */ /* 0x000fe4000d741270 */
[----:B------:R-:W-:Y:S02]  /*0940*/  ISETP.GT.AND P3, PT, R5, -0x1, PT ;  /* 0xffffffff0500780c */ /* 0x000fe40003f64270 */
[----:B------:R-:W-:-:S11]  /*0950*/  IADD3 R19, PT, PT, -R12, 0x3, RZ ;  /* 0x000000030c137810 */ /* 0x000fd60007ffe1ff */
[----:B------:R-:W-:Y:S05]  /*0960*/  @P2 BRA P3, `(.L_x_6) ;  /* 0x0000000000142947 */ /* 0x000fea0001800000 */
[----:B------:R-:W2:Y:S01]  /*0970*/  LDL.U8 R2, [R1] ;  /* 0x0000000001027983 */ /* 0x000ea20000100000 */
[----:B------:R-:W-:Y:S02]  /*0980*/  IMAD.MOV.U32 R5, RZ, RZ, R19 ;  /* 0x000000ffff057224 */ /* 0x000fe400078e0013 */
[----:B--2---:R-:W-:-:S05]  /*0990*/  VIADD R2, R2, 0x1 ;  /* 0x0000000102027836 */ /* 0x004fca0000000000 */
[----:B------:R1:W-:Y:S01]  /*09a0*/  STL.U8 [R1], R2 ;  /* 0x0000000201007387 */ /* 0x0003e20000100000 */
[----:B------:R-:W-:Y:S05]  /*09b0*/  BRA `(.L_x_7) ;  /* 0x0000000000387947 */ /* 0x000fea0003800000 */
.L_x_6:
[----:B------:R-:W-:-:S04]  /*09c0*/  ISETP.GE.AND P2, PT, R14, UR5, P1 ;  /* 0x000000050e007c0c */ /* 0x000fc80008f46270 */
[----:B------:R-:W-:-:S13]  /*09d0*/  ISETP.LT.U32.AND P2, PT, R14, UR6, P2 ;  /* 0x000000060e007c0c */ /* 0x000fda0009741070 */
[----:B------:R-:W2:Y:S04]  /*09e0*/  @!P2 LDG.E.U8 R2, desc[UR10][R2.64+0x2] ;  /* 0x0000020a0202a981 */ /* 0x000ea8000c1e1100 */
[----:B------:R-:W1:Y:S01]  /*09f0*/  @P2 LDS.U8 R4, [R4+0x2] ;  /* 0x0000020004042984 */ /* 0x000e620000000000 */
[----:B--2---:R-:W-:-:S05]  /*0a00*/  @!P2 IMAD.IADD R17, R1, 0x1, R2 ;  /* 0x000000010111a824 */ /* 0x004fca00078e0202 */
[----:B------:R-:W0:Y:S01]  /*0a10*/  @!P2 LDL.U8 R5, [R17] ;  /* 0x000000001105a983 */ /* 0x000e220000100000 */
[----:B-1----:R-:W-:Y:S02]  /*0a20*/  @P2 IMAD.IADD R18, R1, 0x1, R4 ;  /* 0x0000000101122824 */ /* 0x002fe400078e0204 */
[----:B0-----:R-:W-:-:S05]  /*0a30*/  @!P2 VIADD R6, R5, 0x1 ;  /* 0x000000010506a836 */ /* 0x001fca0000000000 */
[----:B------:R0:W-:Y:S04]  /*0a40*/  @!P2 STL.U8 [R17], R6 ;  /* 0x000000061100a387 */ /* 0x0001e80000100000 */
[----:B------:R-:W2:Y:S02]  /*0a50*/  @P2 LDL.U8 R5, [R18] ;  /* 0x0000000012052983 */ /* 0x000ea40000100000 */
[----:B--2---:R-:W-:Y:S02]  /*0a60*/  @P2 VIADD R7, R5, 0x1 ;  /* 0x0000000105072836 */ /* 0x004fe40000000000 */
[--C-:B------:R-:W-:Y:S02]  /*0a70*/  @!P2 IMAD.MOV.U32 R5, RZ, RZ, R19.reuse ;  /* 0x000000ffff05a224 */ /* 0x100fe400078e0013 */
[----:B------:R-:W-:Y:S01]  /*0a80*/  @P2 IMAD.MOV.U32 R5, RZ, RZ, R19 ;  /* 0x000000ffff052224 */ /* 0x000fe200078e0013 */
[----:B------:R0:W-:Y:S06]  /*0a90*/  @P2 STL.U8 [R18], R7 ;  /* 0x0000000712002387 */ /* 0x0001ec0000100000 */
.L_x_7:
[----:B------:R-:W-:Y:S05]  /*0aa0*/  BSYNC.RECONVERGENT B0 ;  /* 0x0000000000007941 */ /* 0x000fea0003800200 */
.L_x_1:
[----:B------:R-:W-:-:S13]  /*0ab0*/  ISETP.GE.U32.AND P2, PT, R13, 0x3, PT ;  /* 0x000000030d00780c */ /* 0x000fda0003f46070 */
[----:B------:R-:W-:Y:S05]  /*0ac0*/  @!P2 BRA `(.L_x_8) ;  /* 0x0000000400e0a947 */ /* 0x000fea0003800000 */
[----:B------:R-:W2:Y:S01]  /*0ad0*/  S2UR UR8, SR_CgaCtaId ;  /* 0x00000000000879c3 */ /* 0x000ea20000008800 */
[----:B------:R-:W3:Y:S01]  /*0ae0*/  LDCU UR13, c[0x0][0x394] ;  /* 0x00007280ff0d77ac */ /* 0x000ee20008000800 */
[----:B------:R-:W-:Y:S01]  /*0af0*/  BSSY.RECONVERGENT B0, `(.L_x_8) ;  /* 0x0000075000007945 */ /* 0x000fe20003800200 */
[----:B------:R-:W-:Y:S01]  /*0b00*/  UMOV UR7, 0x400 ;  /* 0x0000040000077882 */ /* 0x000fe20000000000 */
[----:B------:R-:W4:Y:S04]  /*0b10*/  LDCU UR16, c[0x0][0x394] ;  /* 0x00007280ff1077ac */ /* 0x000f280008000800 */
[----:B-1----:R-:W1:Y:S01]  /*0b20*/  LDC R3, c[0x0][0x390] ;  /* 0x0000e400ff037b82 */ /* 0x002e620000000800 */
[----:B------:R-:W0:Y:S01]  /*0b30*/  LDCU.64 UR14, c[0x0][0x380] ;  /* 0x00007000ff0e77ac */ /* 0x000e220008000a00 */
[----:B---3--:R-:W-:Y:S01]  /*0b40*/  ISETP.GE.AND P3, PT, R14, UR13, PT ;  /* 0x0000000d0e007c0c */ /* 0x008fe2000bf66270 */
[----:B--2-4-:R-:W-:-:S12]  /*0b50*/  ULEA UR7, UR8, UR7, 0x18 ;  /* 0x0000000708077291 */ /* 0x014fd8000f8ec0ff */
.L_x_21:
[----:B0-----:R-:W-:Y:S01]  /*0b60*/  IMAD.IADD R17, R9, 0x1, R5 ;  /* 0x0000000109117824 */ /* 0x001fe200078e0205 */
[----:B------:R-:W-:Y:S03]  /*0b70*/  BSSY.RECONVERGENT B1, `(.L_x_9) ;  /* 0x000001b000017945 */ /* 0x000fe60003800200 */
[----:B------:R-:W-:Y:S01]  /*0b80*/  IMAD.IADD R4, R16, 0x1, R17 ;  /* 0x0000000110047824 */ /* 0x000fe200078e0211 */
[C---:B-1----:R-:W-:Y:S02]  /*0b90*/  ISETP.GE.OR P2, PT, R17.reuse, R3, P3 ;  /* 0x000000031100720c */ /* 0x042fe40001f46670 */
[----:B------:R-:W-:Y:S02]  /*0ba0*/  LOP3.LUT R2, R17, R14, RZ, 0xfc, !PT ;  /* 0x0000000e11027212 */ /* 0x000fe400078efcff */
[----:B------:R-:W-:Y:S02]  /*0bb0*/  IADD3 R6, P4, PT, R4, UR14, RZ ;  /* 0x0000000e04067c10 */ /* 0x000fe4000ff9e0ff */
[----:B------:R-:W-:-:S02]  /*0bc0*/  ISETP.LT.OR P2, PT, R2, RZ, P2 ;  /* 0x000000ff0200720c */ /* 0x000fc40001741670 */
[----:B------:R-:W-:Y:S02]  /*0bd0*/  LEA.HI.X.SX32 R7, R4, UR15, 0x1, P4 ;  /* 0x0000000f04077c11 */ /* 0x000fe4000a0f0eff */
[----:B------:R-:W-:-:S09]  /*0be0*/  IADD3 R4, PT, PT, R15, UR7, R5 ;  /* 0x000000070f047c10 */ /* 0x000fd2000fffe005 */
[----:B------:R-:W-:Y:S05]  /*0bf0*/  @P2 BRA `(.L_x_10) ;  /* 0x00000000003c2947 */ /* 0x000fea0003800000 */
[----:B------:R-:W-:-:S04]  /*0c00*/  ISETP.GE.AND P2, PT, R14, UR5, PT ;  /* 0x000000050e007c0c */ /* 0x000fc8000bf46270 */
[----:B------:R-:W-:-:S04]  /*0c10*/  ISETP.LT.OR P2, PT, R17, UR4, !P2 ;  /* 0x0000000411007c0c */ /* 0x000fc8000d741670 */
[----:B------:R-:W-:-:S04]  /*0c20*/  ISETP.GE.U32.OR P2, PT, R17, UR9, P2 ;  /* 0x0000000911007c0c */ /* 0x000fc80009746470 */
[----:B------:R-:W-:-:S13]  /*0c30*/  ISETP.GE.U32.OR P2, PT, R14, UR6, P2 ;  /* 0x000000060e007c0c */ /* 0x000fda0009746470 */
[----:B------:R-:W0:Y:S02]  /*0c40*/  @!P2 LDS.U8 R2, [R4] ;  /* 0x000000000402a984 */ /* 0x000e240000000000 */
[C---:B0-----:R-:W-:Y:S02]  /*0c50*/  @!P2 IMAD.IADD R21, R1.reuse, 0x1, R2 ;  /* 0x000000010115a824 */ /* 0x041fe400078e0202 */
[----:B------:R-:W2:Y:S04]  /*0c60*/  @P2 LDG.E.U8 R2, desc[UR10][R6.64] ;  /* 0x0000000a06022981 */ /* 0x000ea8000c1e1100 */
[----:B------:R-:W3:Y:S01]  /*0c70*/  @!P2 LDL.U8 R18, [R21] ;  /* 0x000000001512a983 */ /* 0x000ee20000100000 */
[----:B--2---:R-:W-:Y:S02]  /*0c80*/  @P2 IMAD.IADD R19, R1, 0x1, R2 ;  /* 0x0000000101132824 */ /* 0x004fe400078e0202 */
[----:B---3--:R-:W-:-:S05]  /*0c90*/  @!P2 VIADD R18, R18, 0x1 ;  /* 0x000000011212a836 */ /* 0x008fca0000000000 */
[----:B------:R0:W-:Y:S04]  /*0ca0*/  @!P2 STL.U8 [R21], R18 ;  /* 0x000000121500a387 */ /* 0x0001e80000100000 */
[----:B------:R-:W2:Y:S02]  /*0cb0*/  @P2 LDL.U8 R2, [R19] ;  /* 0x0000000013022983 */ /* 0x000ea40000100000 */
[----:B--2---:R-:W-:-:S05]  /*0cc0*/  @P2 VIADD R2, R2, 0x1 ;  /* 0x0000000102022836 */ /* 0x004fca0000000000 */
[----:B------:R0:W-:Y:S01]  /*0cd0*/  @P2 STL.U8 [R19], R2 ;  /* 0x0000000213002387 */ /* 0x0001e20000100000 */
[----:B------:R-:W-:Y:S05]  /*0ce0*/  BRA `(.L_x_11) ;  /* 0x00000000000c7947 */ /* 0x000fea0003800000 */
.L_x_10:
[----:B------:R-:W2:Y:S02]  /*0cf0*/  LDL.U8 R2, [R1] ;  /* 0x0000000001027983 */ /* 0x000ea40000100000 */
[----:B--2---:R-:W-:-:S05]  /*0d00*/  VIADD R2, R2, 0x1 ;  /* 0x0000000102027836 */ /* 0x004fca0000000000 */
[----:B------:R1:W-:Y:S02]  /*0d10*/  STL.U8 [R1], R2 ;  /* 0x0000000201007387 */ /* 0x0003e40000100000 */
.L_x_11:
[----:B------:R-:W-:Y:S05]  /*0d20*/  BSYNC.RECONVERGENT B1 ;  /* 0x0000000000017941 */ /* 0x000fea0003800200 */
.L_x_9:
[----:B01----:R-:W-:Y:S01]  /*0d30*/  VIADD R2, R17, 0x1 ;  /* 0x0000000111027836 */ /* 0x003fe20000000000 */
[----:B------:R-:W-:Y:S01]  /*0d40*/  ISETP.GE.AND P2, PT, R14, UR16, PT ;  /* 0x000000100e007c0c */ /* 0x000fe2000bf46270 */
[----:B------:R-:W-:Y:S03]  /*0d50*/  BSSY.RECONVERGENT B1, `(.L_x_12) ;  /* 0x0000017000017945 */ /* 0x000fe60003800200 */
[C---:B------:R-:W-:Y:S02]  /*0d60*/  LOP3.LUT R18, R2.reuse, R14, RZ, 0xfc, !PT ;  /* 0x0000000e02127212 */ /* 0x040fe400078efcff */
[----:B------:R-:W-:Y:S02]  /*0d70*/  ISETP.LT.AND P4, PT, R2, R3, !P2 ;  /* 0x000000030200720c */ /* 0x000fe40005781270 */
[----:B------:R-:W-:-:S13]  /*0d80*/  ISETP.GT.AND P5, PT, R18, -0x1, PT ;  /* 0xffffffff1200780c */ /* 0x000fda0003fa4270 */
[----:B------:R-:W-:Y:S05]  /*0d90*/  @P4 BRA P5, `(.L_x_13) ;  /* 0x0000000000104947 */ /* 0x000fea0002800000 */
[----:B------:R-:W2:Y:S02]  /*0da0*/  LDL.U8 R2, [R1] ;  /* 0x0000000001027983 */ /* 0x000ea40000100000 */
[----:B--2---:R-:W-:-:S05]  /*0db0*/  VIADD R2, R2, 0x1 ;  /* 0x0000000102027836 */ /* 0x004fca0000000000 */
[----:B------:R1:W-:Y:S01]  /*0dc0*/  STL.U8 [R1], R2 ;  /* 0x0000000201007387 */ /* 0x0003e20000100000 */
[----:B------:R-:W-:Y:S05]  /*0dd0*/  BRA `(.L_x_14) ;  /* 0x0000000000387947 */ /* 0x000fea0003800000 */
.L_x_13:
[----:B------:R-:W-:-:S04]  /*0de0*/  ISETP.GE.AND P4, PT, R14, UR5, PT ;  /* 0x000000050e007c0c */ /* 0x000fc8000bf86270 */
[----:B------:R-:W-:-:S04]  /*0df0*/  ISETP.GE.AND P4, PT, R2, UR4, P4 ;  /* 0x0000000402007c0c */ /* 0x000fc8000a786270 */
[----:B------:R-:W-:-:S04]  /*0e00*/  ISETP.LT.U32.AND P4, PT, R2, UR9, P4 ;  /* 0x0000000902007c0c */ /* 0x000fc8000a781070 */
[----:B------:R-:W-:-:S13]  /*0e10*/  ISETP.LT.U32.AND P4, PT, R14, UR6, P4 ;  /* 0x000000060e007c0c */ /* 0x000fda000a781070 */
[----:B------:R-:W2:Y:S02]  /*0e20*/  @!P4 LDG.E.U8 R2, desc[UR10][R6.64+0x1] ;  /* 0x0000010a0602c981 */ /* 0x000ea4000c1e1100 */
        /* <DEDUP_REMOVED lines=9> */
.L_x_14:
[----:B------:R-:W-:Y:S05]  /*0ec0*/  BSYNC.RECONVERGENT B1 ;  /* 0x0000000000017941 */ /* 0x000fea0003800200 */
.L_x_12:
[----:B01----:R-:W-:Y:S01]  /*0ed0*/  VIADD R2, R17, 0x2 ;  /* 0x0000000211027836 */ /* 0x003fe20000000000 */
[----:B------:R-:W-:Y:S04]  /*0ee0*/  BSSY.RECONVERGENT B1, `(.L_x_15) ;  /* 0x0000017000017945 */ /* 0x000fe80003800200 */
        /* <DEDUP_REMOVED lines=8> */
.L_x_16:
        /* <DEDUP_REMOVED lines=14> */
.L_x_17:
[----:B------:R-:W-:Y:S05]  /*1050*/  BSYNC.RECONVERGENT B1 ;  /* 0x0000000000017941 */ /* 0x000fea0003800200 */
.L_x_15:
[----:B------:R-:W-:Y:S01]  /*1060*/  VIADD R17, R17, 0x3 ;  /* 0x0000000311117836 */ /* 0x000fe20000000000 */
[----:B------:R-:W-:Y:S04]  /*1070*/  BSSY.RECONVERGENT B1, `(.L_x_18) ;  /* 0x0000017000017945 */ /* 0x000fe80003800200 */
[C---:B01----:R-:W-:Y:S02]  /*1080*/  LOP3.LUT R2, R17.reuse, R14, RZ, 0xfc, !PT ;  /* 0x0000000e11027212 */ /* 0x043fe400078efcff */
[----:B------:R-:W-:Y:S02]  /*1090*/  ISETP.LT.AND P2, PT, R17, R3, !P2 ;  /* 0x000000031100720c */ /* 0x000fe40005741270 */
[----:B------:R-:W-:-:S13]  /*10a0*/  ISETP.GT.AND P4, PT, R2, -0x1, PT ;  /* 0xffffffff0200780c */ /* 0x000fda0003f84270 */
[----:B------:R-:W-:Y:S05]  /*10b0*/  @P2 BRA P4, `(.L_x_19) ;  /* 0x0000000000102947 */ /* 0x000fea0002000000 */
[----:B------:R-:W2:Y:S02]  /*10c0*/  LDL.U8 R2, [R1] ;  /* 0x0000000001027983 */ /* 0x000ea40000100000 */
[----:B--2---:R-:W-:-:S05]  /*10d0*/  VIADD R2, R2, 0x1 ;  /* 0x0000000102027836 */ /* 0x004fca0000000000 */
[----:B------:R1:W-:Y:S01]  /*10e0*/  STL.U8 [R1], R2 ;  /* 0x0000000201007387 */ /* 0x0003e20000100000 */
[----:B------:R-:W-:Y:S05]  /*10f0*/  BRA `(.L_x_20) ;  /* 0x0000000000387947 */ /* 0x000fea0003800000 */
.L_x_19:
[----:B------:R-:W-:-:S04]  /*1100*/  ISETP.GE.AND P2, PT, R14, UR5, PT ;  /* 0x000000050e007c0c */ /* 0x000fc8000bf46270 */
[----:B------:R-:W-:-:S04]  /*1110*/  ISETP.GE.AND P2, PT, R17, UR4, P2 ;  /* 0x0000000411007c0c */ /* 0x000fc80009746270 */
[----:B------:R-:W-:-:S04]  /*1120*/  ISETP.LT.U32.AND P2, PT, R17, UR9, P2 ;  /* 0x0000000911007c0c */ /* 0x000fc80009741070 */
[----:B------:R-:W-:-:S13]  /*1130*/  ISETP.LT.U32.AND P2, PT, R14, UR6, P2 ;  /* 0x000000060e007c0c */ /* 0x000fda0009741070 */
[----:B------:R-:W2:Y:S04]  /*1140*/  @!P2 LDG.E.U8 R6, desc[UR10][R6.64+0x3] ;  /* 0x0000030a0606a981 */ /* 0x000ea8000c1e1100 */
[----:B------:R-:W0:Y:S01]  /*1150*/  @P2 LDS.U8 R2, [R4+0x3] ;  /* 0x0000030004022984 */ /* 0x000e220000000000 */
[----:B--2---:R-:W-:-:S05]  /*1160*/  @!P2 IMAD.IADD R18, R1, 0x1, R6 ;  /* 0x000000010112a824 */ /* 0x004fca00078e0206 */
[----:B------:R-:W2:Y:S01]  /*1170*/  @!P2 LDL.U8 R17, [R18] ;  /* 0x000000001211a983 */ /* 0x000ea20000100000 */
[----:B0-----:R-:W-:Y:S02]  /*1180*/  @P2 IMAD.IADD R19, R1, 0x1, R2 ;  /* 0x0000000101132824 */ /* 0x001fe400078e0202 */
[----:B--2---:R-:W-:-:S05]  /*1190*/  @!P2 VIADD R17, R17, 0x1 ;  /* 0x000000011111a836 */ /* 0x004fca0000000000 */
[----:B------:R0:W-:Y:S04]  /*11a0*/  @!P2 STL.U8 [R18], R17 ;  /* 0x000000111200a387 */ /* 0x0001e80000100000 */
[----:B------:R-:W2:Y:S02]  /*11b0*/  @P2 LDL.U8 R2, [R19] ;  /* 0x0000000013022983 */ /* 0x000ea40000100000 */
[----:B--2---:R-:W-:-:S05]  /*11c0*/  @P2 VIADD R2, R2, 0x1 ;  /* 0x0000000102022836 */ /* 0x004fca0000000000 */
[----:B------:R0:W-:Y:S02]  /*11d0*/  @P2 STL.U8 [R19], R2 ;  /* 0x0000000213002387 */ /* 0x0001e40000100000 */
.L_x_20:
[----:B------:R-:W-:Y:S05]  /*11e0*/  BSYNC.RECONVERGENT B1 ;  /* 0x0000000000017941 */ /* 0x000fea0003800200 */
.L_x_18:
[C---:B01----:R-:W-:Y:S01]  /*11f0*/  VIADD R2, R5.reuse, 0x3 ;  /* 0x0000000305027836 */ /* 0x043fe20000000000 */
[----:B------:R-:W-:Y:S01]  /*1200*/  IABS R7, R12 ;  /* 0x0000000c00077213 */ /* 0x000fe20000000000 */
[----:B------:R-:W-:-:S03]  /*1210*/  VIADD R5, R5, 0x4 ;  /* 0x0000000405057836 */ /* 0x000fc60000000000 */
[----:B------:R-:W-:-:S13]  /*1220*/  ISETP.NE.AND P2, PT, R2, R7, PT ;  /* 0x000000070200720c */ /* 0x000fda0003f45270 */
[----:B------:R-:W-:Y:S05]  /*1230*/  @P2 BRA `(.L_x_21) ;  /* 0xfffffff800482947 */ /* 0x000fea000383ffff */
[----:B------:R-:W-:Y:S05]  /*1240*/  BSYNC.RECONVERGENT B0 ;  /* 0x0000000000007941 */ /* 0x000fea0003800200 */
.L_x_8:
[----:B01----:R-:W-:-:S04]  /*1250*/  IABS R2, R12 ;  /* 0x0000000c00027213 */ /* 0x003fc80000000000 */
[C---:B------:R-:W-:Y:S01]  /*1260*/  ISETP.NE.AND P2, PT, R11.reuse, R2, PT ;  /* 0x000000020b00720c */ /* 0x040fe20003f45270 */
[----:B------:R-:W-:-:S12]  /*1270*/  VIADD R11, R11, 0x1 ;  /* 0x000000010b0b7836 */ /* 0x000fd80000000000 */
[----:B------:R-:W-:Y:S05]  /*1280*/  @P2 BRA `(.L_x_22) ;  /* 0xfffffff000542947 */ /* 0x000fea000383ffff */
.L_x_0:
[----:B------:R-:W0:Y:S01]  /*1290*/  LDCU UR4, c[0x0][0x398] ;  /* 0x00007300ff0477ac */ /* 0x000e220008000800 */
[----:B------:R-:W-:Y:S01]  /*12a0*/  BSSY.RECONVERGENT B0, `(.L_x_23) ;  /* 0x000000e000007945 */ /* 0x000fe20003800200 */
[----:B------:R-:W-:Y:S02]  /*12b0*/  IMAD.MOV.U32 R0, RZ, RZ, RZ ;  /* 0x000000ffff007224 */ /* 0x000fe400078e00ff */
[----:B------:R-:W-:Y:S01]  /*12c0*/  IMAD.MOV.U32 R2, RZ, RZ, RZ ;  /* 0x000000ffff027224 */ /* 0x000fe200078e00ff */
[----:B0-----:R-:W-:-:S04]  /*12d0*/  UIMAD UR4, UR4, UR4, URZ ;  /* 0x00000004040472a4 */ /* 0x001fc8000f8e02ff */
[----:B------:R-:W-:-:S12]  /*12e0*/  USHF.R.U32.HI UR4, URZ, 0x1, UR4 ;  /* 0x00000001ff047899 */ /* 0x000fd80008011604 */
.L_x_24:
[----:B-1----:R-:W-:-:S05]  /*12f0*/  IMAD.IADD R4, R1, 0x1, R0 ;  /* 0x0000000101047824 */ /* 0x002fca00078e0200 */
[----:B------:R-:W2:Y:S01]  /*1300*/  LDL.U8 R3, [R4] ;  /* 0x0000000004037983 */ /* 0x000ea20000100000 */
[C---:B------:R-:W-:Y:S01]  /*1310*/  ISETP.LT.U32.AND P1, PT, R0.reuse, 0xff, PT ;  /* 0x000000ff0000780c */ /* 0x040fe20003f21070 */
[----:B------:R-:W-:Y:S02]  /*1320*/  IMAD.MOV.U32 R5, RZ, RZ, R0 ;  /* 0x000000ffff057224 */ /* 0x000fe400078e0000 */
[----:B--2---:R-:W-:Y:S02]  /*1330*/  IMAD.IADD R2, R3, 0x1, R2 ;  /* 0x0000000103027824 */ /* 0x004fe400078e0202 */
[----:B------:R-:W-:-:S03]  /*1340*/  VIADD R3, R0, 0x1 ;  /* 0x0000000100037836 */ /* 0x000fc60000000000 */
[----:B------:R-:W-:Y:S01]  /*1350*/  ISETP.GT.U32.AND P0, PT, R2, UR4, PT ;  /* 0x0000000402007c0c */ /* 0x000fe2000bf04070 */
[----:B------:R-:W-:-:S12]  /*1360*/  IMAD.MOV.U32 R0, RZ, RZ, R3 ;  /* 0x000000ffff007224 */ /* 0x000fd800078e0003 */
[----:B------:R-:W-:Y:S05]  /*1370*/  @!P0 BRA P1, `(.L_x_24) ;  /* 0xfffffffc00dc8947 */ /* 0x000fea000083ffff */
[----:B------:R-:W-:Y:S05]  /*1380*/  BSYNC.RECONVERGENT B0 ;  /* 0x0000000000007941 */ /* 0x000fea0003800200 */
.L_x_23:
[----:B------:R-:W0:Y:S02]  /*1390*/  LDCU.64 UR6, c[0x0][0x388] ;  /* 0x00007100ff0677ac */ /* 0x000e240008000a00 */
[----:B0-----:R-:W-:-:S04]  /*13a0*/  IADD3 R2, P0, PT, R8, UR6, RZ ;  /* 0x0000000608027c10 */ /* 0x001fc8000ff1e0ff */
[----:B------:R-:W-:-:S05]  /*13b0*/  LEA.HI.X.SX32 R3, R8, UR7, 0x1, P0 ;  /* 0x0000000708037c11 */ /* 0x000fca00080f0eff */
[----:B------:R-:W-:Y:S01]  /*13c0*/  STG.E.U8 desc[UR10][R2.64], R5 ;  /* 0x0000000502007986 */ /* 0x000fe2000c10110a */
[----:B------:R-:W-:Y:S05]  /*13d0*/  EXIT ;  /* 0x000000000000794d */ /* 0x000fea0003800000 */
.L_x_25:
[----:B------:R-:W-:-:S00]  /*13e0*/  BRA `(.L_x_25) ;  /* 0xfffffffc00fc7947 */ /* 0x000fc0000383ffff */
[----:B------:R-:W-:-:S00]  /*13f0*/  NOP ;  /* 0x0000000000007918 */ /* 0x000fc00000000000 */
        /* <DEDUP_REMOVED lines=8> */
.L_x_26:


//--------------------- .nv.shared._Z26filtro_mediana_kernel_v4_2PhS_iiif --------------------------
	.section	.nv.shared._Z26filtro_mediana_kernel_v4_2PhS_iiif,"aw",@nobits
	.sectionflags	@""
	.align	16
	.zero		1024


//--------------------- .nv.shared.reserved.0     --------------------------
	.section	.nv.shared.reserved.0,"aw",@nobits
	.weak		__nv_reservedSMEM_offset_0_alias
	.size		__nv_reservedSMEM_offset_0_alias, 0, 64
	.other		__nv_reservedSMEM_offset_0_alias,@"STO_CUDA_RESERVED_SHARED STV_DEFAULT"
__nv_reservedSMEM_offset_0_alias:
	.zero		0
	.zero		64


//--------------------- .nv.constant0._Z26filtro_mediana_kernel_v4_2PhS_iiif --------------------------
	.section	.nv.constant0._Z26filtro_mediana_kernel_v4_2PhS_iiif,"a",@progbits
	.sectionflags	@""
	.align	4
.nv.constant0._Z26filtro_mediana_kernel_v4_2PhS_iiif:
	.zero		928


//--------------------- SYMBOLS --------------------------

	.type		.nv.reservedSmem.offset0,@object
	.size		.nv.reservedSmem.offset0,0x4
	.type		.nv.reservedSmem.cap,@object
	.size		.nv.reservedSmem.cap,0x4
